	.headerflags	@"EF_CUDA_TEXMODE_UNIFIED EF_CUDA_64BIT_ADDRESS EF_CUDA_ACCELERATORS EF_CUDA_SM90 EF_CUDA_VIRTUAL_SM(EF_CUDA_SM90)"
	.elftype	@"ET_EXEC"


//--------------------- .nv.info                  --------------------------
	.section	.nv.info,"",@"SHT_CUDA_INFO"
	.align	4


	//----- nvinfo : EIATTR_REGCOUNT
	.align		4
        /*0000*/ 	.byte	0x04, 0x2f
        /*0002*/ 	.short	(.L_1 - .L_0)
	.align		4
.L_0:
        /*0004*/ 	.word	index@(triton_poi_fused__to_copy_add_ge_gt_le_lt_mul_0)
        /*0008*/ 	.word	0x00000019


	//----- nvinfo : EIATTR_MIN_STACK_SIZE
	.align		4
.L_1:
        /*000c*/ 	.byte	0x04, 0x12
        /*000e*/ 	.short	(.L_3 - .L_2)
	.align		4
.L_2:
        /*0010*/ 	.word	index@(triton_poi_fused__to_copy_add_ge_gt_le_lt_mul_0)
        /*0014*/ 	.word	0x00000000


	//----- nvinfo : EIATTR_FRAME_SIZE
	.align		4
.L_3:
        /*0018*/ 	.byte	0x04, 0x11
        /*001a*/ 	.short	(.L_5 - .L_4)
	.align		4
.L_4:
        /*001c*/ 	.word	index@(triton_poi_fused__to_copy_add_ge_gt_le_lt_mul_0)
        /*0020*/ 	.word	0x00000000


	//----- nvinfo : EIATTR_MIN_STACK_SIZE
	.align		4
.L_5:
        /*0024*/ 	.byte	0x04, 0x12
        /*0026*/ 	.short	(.L_7 - .L_6)
	.align		4
.L_6:
        /*0028*/ 	.word	index@(triton_poi_fused__to_copy_add_ge_gt_le_lt_mul_0)
        /*002c*/ 	.word	0x00000000
.L_7:


//--------------------- .nv.info.triton_poi_fused__to_copy_add_ge_gt_le_lt_mul_0 --------------------------
	.section	.nv.info.triton_poi_fused__to_copy_add_ge_gt_le_lt_mul_0,"",@"SHT_CUDA_INFO"
	.sectionflags	@""
	.align	4


	//----- nvinfo : EIATTR_CUDA_API_VERSION
	.align		4
        /*0000*/ 	.byte	0x04, 0x37
        /*0002*/ 	.short	(.L_9 - .L_8)
.L_8:
        /*0004*/ 	.word	0x0000007c


	//----- nvinfo : EIATTR_KPARAM_INFO
	.align		4
.L_9:
        /*0008*/ 	.byte	0x04, 0x17
        /*000a*/ 	.short	(.L_11 - .L_10)
.L_10:
        /*000c*/ 	.word	0x00000000
        /*0010*/ 	.short	0x0008
        /*0012*/ 	.short	0x0040
        /*0014*/ 	.byte	0x00, 0xf0, 0x11, 0x00


	//----- nvinfo : EIATTR_KPARAM_INFO
	.align		4
.L_11:
        /*0018*/ 	.byte	0x04, 0x17
        /*001a*/ 	.short	(.L_13 - .L_12)
.L_12:
        /*001c*/ 	.word	0x00000000
        /*0020*/ 	.short	0x0007
        /*0022*/ 	.short	0x0038
        /*0024*/ 	.byte	0x00, 0xf4, 0x21, 0x00


	//----- nvinfo : EIATTR_KPARAM_INFO
	.align		4
.L_13:
        /*0028*/ 	.byte	0x04, 0x17
        /*002a*/ 	.short	(.L_15 - .L_14)
.L_14:
        /*002c*/ 	.word	0x00000000
        /*0030*/ 	.short	0x0006
        /*0032*/ 	.short	0x0030
        /*0034*/ 	.byte	0x00, 0xf4, 0x21, 0x00


	//----- nvinfo : EIATTR_KPARAM_INFO
	.align		4
.L_15:
        /*0038*/ 	.byte	0x04, 0x17
        /*003a*/ 	.short	(.L_17 - .L_16)
.L_16:
        /*003c*/ 	.word	0x00000000
        /*0040*/ 	.short	0x0005
        /*0042*/ 	.short	0x0028
        /*0044*/ 	.byte	0x00, 0xf4, 0x21, 0x00


	//----- nvinfo : EIATTR_KPARAM_INFO
	.align		4
.L_17:
        /*0048*/ 	.byte	0x04, 0x17
        /*004a*/ 	.short	(.L_19 - .L_18)
.L_18:
        /*004c*/ 	.word	0x00000000
        /*0050*/ 	.short	0x0004
        /*0052*/ 	.short	0x0020
        /*0054*/ 	.byte	0x00, 0xf4, 0x21, 0x00


	//----- nvinfo : EIATTR_KPARAM_INFO
	.align		4
.L_19:
        /*0058*/ 	.byte	0x04, 0x17
        /*005a*/ 	.short	(.L_21 - .L_20)
.L_20:
        /*005c*/ 	.word	0x00000000
        /*0060*/ 	.short	0x0003
        /*0062*/ 	.short	0x0018
        /*0064*/ 	.byte	0x00, 0xf4, 0x21, 0x00


	//----- nvinfo : EIATTR_KPARAM_INFO
	.align		4
.L_21:
        /*0068*/ 	.byte	0x04, 0x17
        /*006a*/ 	.short	(.L_23 - .L_22)
.L_22:
        /*006c*/ 	.word	0x00000000
        /*0070*/ 	.short	0x0002
        /*0072*/ 	.short	0x0010
        /*0074*/ 	.byte	0x00, 0xf4, 0x21, 0x00


	//----- nvinfo : EIATTR_KPARAM_INFO
	.align		4
.L_23:
        /*0078*/ 	.byte	0x04, 0x17
        /*007a*/ 	.short	(.L_25 - .L_24)
.L_24:
        /*007c*/ 	.word	0x00000000
        /*0080*/ 	.short	0x0001
        /*0082*/ 	.short	0x0008
        /*0084*/ 	.byte	0x00, 0xf4, 0x21, 0x00


	//----- nvinfo : EIATTR_KPARAM_INFO
	.align		4
.L_25:
        /*0088*/ 	.byte	0x04, 0x17
        /*008a*/ 	.short	(.L_27 - .L_26)
.L_26:
        /*008c*/ 	.word	0x00000000
        /*0090*/ 	.short	0x0000
        /*0092*/ 	.short	0x0000
        /*0094*/ 	.byte	0x00, 0xf4, 0x21, 0x00


	//----- nvinfo : EIATTR_SPARSE_MMA_MASK
	.align		4
.L_27:
        /*0098*/ 	.byte	0x03, 0x50
        /*009a*/ 	.short	0x0000


	//----- nvinfo : EIATTR_MAXREG_COUNT
	.align		4
        /*009c*/ 	.byte	0x03, 0x1b
        /*009e*/ 	.short	0x00ff


	//----- nvinfo : EIATTR_EXIT_INSTR_OFFSETS
	.align		4
        /*00a0*/ 	.byte	0x04, 0x1c
        /*00a2*/ 	.short	(.L_29 - .L_28)


	//   ....[0]....
.L_28:
        /*00a4*/ 	.word	0x00000500


	//   ....[1]....
        /*00a8*/ 	.word	0x00000520


	//----- nvinfo : EIATTR_REQNTID
	.align		4
.L_29:
        /*00ac*/ 	.byte	0x04, 0x10
        /*00ae*/ 	.short	(.L_31 - .L_30)
.L_30:
        /*00b0*/ 	.word	0x00000080
        /*00b4*/ 	.word	0x00000001
        /*00b8*/ 	.word	0x00000001


	//----- nvinfo : EIATTR_CBANK_PARAM_SIZE
	.align		4
.L_31:
        /*00bc*/ 	.byte	0x03, 0x19
        /*00be*/ 	.short	0x0044


	//----- nvinfo : EIATTR_PARAM_CBANK
	.align		4
        /*00c0*/ 	.byte	0x04, 0x0a
        /*00c2*/ 	.short	(.L_33 - .L_32)
	.align		4
.L_32:
        /*00c4*/ 	.word	index@(.nv.constant0.triton_poi_fused__to_copy_add_ge_gt_le_lt_mul_0)
        /*00c8*/ 	.short	0x0210
        /*00ca*/ 	.short	0x0044


	//----- nvinfo : EIATTR_SW_WAR
	.align		4
.L_33:
        /*00cc*/ 	.byte	0x04, 0x36
        /*00ce*/ 	.short	(.L_35 - .L_34)
.L_34:
        /*00d0*/ 	.word	0x00000008
.L_35:


//--------------------- .nv.callgraph             --------------------------
	.section	.nv.callgraph,"",@"SHT_CUDA_CALLGRAPH"
	.align	4
	.sectionentsize	8
	.align		4
        /*0000*/ 	.word	0x00000000
	.align		4
        /*0004*/ 	.word	0xffffffff
	.align		4
        /*0008*/ 	.word	0x00000000
	.align		4
        /*000c*/ 	.word	0xfffffffe
	.align		4
        /*0010*/ 	.word	0x00000000
	.align		4
        /*0014*/ 	.word	0xfffffffd
	.align		4
        /*0018*/ 	.word	0x00000000
	.align		4
        /*001c*/ 	.word	0xfffffffc


//--------------------- .text.triton_poi_fused__to_copy_add_ge_gt_le_lt_mul_0 --------------------------
	.section	.text.triton_poi_fused__to_copy_add_ge_gt_le_lt_mul_0,"ax",@progbits
	.align	128
        .global         triton_poi_fused__to_copy_add_ge_gt_le_lt_mul_0
        .type           triton_poi_fused__to_copy_add_ge_gt_le_lt_mul_0,@function
        .size           triton_poi_fused__to_copy_add_ge_gt_le_lt_mul_0,(.L_x_1 - triton_poi_fused__to_copy_add_ge_gt_le_lt_mul_0)
        .other          triton_poi_fused__to_copy_add_ge_gt_le_lt_mul_0,@"STO_CUDA_ENTRY STV_DEFAULT"
triton_poi_fused__to_copy_add_ge_gt_le_lt_mul_0:
.text.triton_poi_fused__to_copy_add_ge_gt_le_lt_mul_0:
[----:B------:R-:W0:Y:S01]  /*0000*/  LDC R1, c[0x0][0x28] ;  /* 0x00000a00ff017b82 */ /* 0x000e220000000800 */
[----:B------:R-:W1:Y:S07]  /*0010*/  S2R R0, SR_TID.X ;  /* 0x0000000000007919 */ /* 0x000e6e0000002100 */
[----:B------:R-:W2:Y:S01]  /*0020*/  LDC.64 R6, c[0x0][0x228] ;  /* 0x00008a00ff067b82 */ /* 0x000ea20000000a00 */
[----:B------:R-:W-:Y:S01]  /*0030*/  CS2R R4, SRZ ;  /* 0x0000000000047805 */ /* 0x000fe2000001ff00 */
[----:B------:R-:W-:Y:S01]  /*0040*/  ULDC.64 UR4, c[0x0][0x208] ;  /* 0x0000820000047ab9 */ /* 0x000fe20000000a00 */
[----:B------:R-:W3:Y:S05]  /*0050*/  S2R R3, SR_CTAID.X ;  /* 0x0000000000037919 */ /* 0x000eea0000002500 */
[----:B------:R-:W4:Y:S08]  /*0060*/  LDC.64 R10, c[0x0][0x220] ;  /* 0x00008800ff0a7b82 */ /* 0x000f300000000a00 */
[----:B------:R-:W5:Y:S08]  /*0070*/  LDC.64 R12, c[0x0][0x210] ;  /* 0x00008400ff0c7b82 */ /* 0x000f700000000a00 */
[----:B------:R-:W2:Y:S08]  /*0080*/  LDC.64 R14, c[0x0][0x218] ;  /* 0x00008600ff0e7b82 */ /* 0x000eb00000000a00 */
[----:B------:R-:W4:Y:S01]  /*0090*/  LDC.64 R8, c[0x0][0x230] ;  /* 0x00008c00ff087b82 */ /* 0x000f220000000a00 */
[----:B-1----:R-:W-:Y:S01]  /*00a0*/  IMAD.SHL.U32 R0, R0, 0x2, RZ ;  /* 0x0000000200007824 */ /* 0x002fe200078e00ff */
[----:B------:R-:W-:-:S02]  /*00b0*/  CS2R R20, SRZ ;  /* 0x0000000000147805 */ /* 0x000fc4000001ff00 */
[----:B---3--:R-:W-:Y:S01]  /*00c0*/  SHF.R.S32.HI R2, RZ, 0x17, R3 ;  /* 0x00000017ff027819 */ /* 0x008fe20000011403 */
[----:B------:R-:W-:Y:S01]  /*00d0*/  ULDC.64 UR6, c[0x0][0x238] ;  /* 0x00008e0000067ab9 */ /* 0x000fe20000000a00 */
[----:B------:R-:W-:Y:S01]  /*00e0*/  ULDC.64 UR8, c[0x0][0x240] ;  /* 0x0000900000087ab9 */ /* 0x000fe20000000a00 */
[----:B------:R-:W-:-:S05]  /*00f0*/  LOP3.LUT R0, R0, 0xfe, RZ, 0xc0, !PT ;  /* 0x000000fe00007812 */ /* 0x000fca00078ec0ff */
[----:B------:R-:W-:Y:S01]  /*0100*/  IMAD R0, R3, 0x100, R0 ;  /* 0x0000010003007824 */ /* 0x000fe200078e0200 */
[----:B------:R-:W-:-:S03]  /*0110*/  SGXT R3, R2, 0x1 ;  /* 0x000000010203781a */ /* 0x000fc60000000200 */
[C---:B-----5:R-:W-:Y:S01]  /*0120*/  IMAD.WIDE R12, R0.reuse, 0x4, R12 ;  /* 0x00000004000c7825 */ /* 0x060fe200078e020c */
[----:B------:R-:W-:Y:S02]  /*0130*/  LEA.HI R3, R3, R0, RZ, 0x2 ;  /* 0x0000000003037211 */ /* 0x000fe400078f10ff */
[----:B------:R-:W-:Y:S02]  /*0140*/  ISETP.GE.AND P2, PT, R0, 0x100, PT ;  /* 0x000001000000780c */ /* 0x000fe40003f46270 */
[----:B------:R-:W-:-:S05]  /*0150*/  LOP3.LUT R3, R3, 0xfffffffc, RZ, 0xc0, !PT ;  /* 0xfffffffc03037812 */ /* 0x000fca00078ec0ff */
[----:B------:R-:W-:Y:S01]  /*0160*/  IMAD.IADD R19, R0, 0x1, -R3 ;  /* 0x0000000100137824 */ /* 0x000fe200078e0a03 */
[----:B------:R-:W-:-:S03]  /*0170*/  CS2R R2, SRZ ;  /* 0x0000000000027805 */ /* 0x000fc6000001ff00 */
[C---:B--2---:R-:W-:Y:S01]  /*0180*/  IMAD.WIDE R16, R19.reuse, 0x4, R6 ;  /* 0x0000000413107825 */ /* 0x044fe200078e0206 */
[----:B------:R-:W-:Y:S01]  /*0190*/  CS2R R6, SRZ ;  /* 0x0000000000067805 */ /* 0x000fe2000001ff00 */
[----:B------:R-:W2:Y:S02]  /*01a0*/  @!P2 LDG.E.64 R4, desc[UR4][R12.64] ;  /* 0x000000040c04a981 */ /* 0x000ea4000c1e1b00 */
[C---:B----4-:R-:W-:Y:S02]  /*01b0*/  IMAD.WIDE R10, R19.reuse, 0x4, R10 ;  /* 0x00000004130a7825 */ /* 0x050fe400078e020a */
[----:B------:R1:W3:Y:S02]  /*01c0*/  @!P2 LDG.E.EL.64 R20, desc[UR4][R16.64] ;  /* 0x000000041014a981 */ /* 0x0002e4000c2e1b00 */
[C---:B0-----:R-:W-:Y:S02]  /*01d0*/  IMAD.WIDE R14, R19.reuse, 0x4, R14 ;  /* 0x00000004130e7825 */ /* 0x041fe400078e020e */
[----:B------:R-:W2:Y:S02]  /*01e0*/  @!P2 LDG.E.EL.64 R6, desc[UR4][R10.64] ;  /* 0x000000040a06a981 */ /* 0x000ea4000c2e1b00 */
[----:B------:R-:W-:Y:S01]  /*01f0*/  IMAD.WIDE R18, R19, 0x4, R8 ;  /* 0x0000000413127825 */ /* 0x000fe200078e0208 */
[----:B------:R-:W-:Y:S01]  /*0200*/  CS2R R8, SRZ ;  /* 0x0000000000087805 */ /* 0x000fe2000001ff00 */
[----:B------:R-:W4:Y:S05]  /*0210*/  @!P2 LDG.E.EL.64 R2, desc[UR4][R14.64] ;  /* 0x000000040e02a981 */ /* 0x000f2a000c2e1b00 */
[----:B------:R0:W5:Y:S01]  /*0220*/  @!P2 LDG.E.EL.64 R8, desc[UR4][R18.64] ;  /* 0x000000041208a981 */ /* 0x000162000c2e1b00 */
[----:B--2---:R-:W-:-:S02]  /*0230*/  FSETP.GTU.AND P4, PT, R4, R6, PT ;  /* 0x000000060400720b */ /* 0x004fc40003f8c000 */
[C---:B------:R-:W-:Y:S01]  /*0240*/  FSETP.GTU.AND P5, PT, R5.reuse, R7, PT ;  /* 0x000000070500720b */ /* 0x040fe20003fac000 */
[--C-:B------:R-:W-:Y:S01]  /*0250*/  FADD R13, R6, R4.reuse ;  /* 0x00000004060d7221 */ /* 0x100fe20000000000 */
[C---:B----4-:R-:W-:Y:S02]  /*0260*/  FSETP.GE.AND P1, PT, R4.reuse, R2, PT ;  /* 0x000000020400720b */ /* 0x050fe40003f26000 */
[----:B------:R-:W-:Y:S02]  /*0270*/  FSETP.GT.AND P0, PT, R4, R6, PT ;  /* 0x000000060400720b */ /* 0x000fe40003f04000 */
[----:B-1----:R-:W-:Y:S02]  /*0280*/  SEL R17, RZ, 0x1, P4 ;  /* 0x00000001ff117807 */ /* 0x002fe40002000000 */
[----:B------:R-:W-:Y:S02]  /*0290*/  SEL R10, RZ, 0x100, P5 ;  /* 0x00000100ff0a7807 */ /* 0x000fe40002800000 */
[----:B------:R-:W-:Y:S01]  /*02a0*/  FSETP.GE.AND P3, PT, R5, R3, PT ;  /* 0x000000030500720b */ /* 0x000fe20003f66000 */
[----:B------:R-:W-:Y:S01]  /*02b0*/  FADD R15, R2, R4 ;  /* 0x00000004020f7221 */ /* 0x000fe20000000000 */
[----:B0-----:R-:W-:Y:S01]  /*02c0*/  SEL R19, RZ, 0x1, !P1 ;  /* 0x00000001ff137807 */ /* 0x001fe20004800000 */
[----:B-----5:R-:W-:Y:S01]  /*02d0*/  FFMA R13, R13, R8, R6 ;  /* 0x000000080d0d7223 */ /* 0x020fe20000000006 */
[----:B------:R-:W-:Y:S01]  /*02e0*/  FSETP.LT.AND P1, PT, R4, R2, P0 ;  /* 0x000000020400720b */ /* 0x000fe20000721000 */
[----:B------:R-:W-:Y:S01]  /*02f0*/  FADD R14, R3, R5 ;  /* 0x00000005030e7221 */ /* 0x000fe20000000000 */
[----:B------:R-:W-:Y:S01]  /*0300*/  SEL R8, RZ, 0x100, !P3 ;  /* 0x00000100ff087807 */ /* 0x000fe20005800000 */
[----:B------:R-:W-:Y:S01]  /*0310*/  IMAD.IADD R17, R17, 0x1, R10 ;  /* 0x0000000111117824 */ /* 0x000fe200078e020a */
[----:B------:R-:W-:Y:S01]  /*0320*/  FSETP.GT.AND P0, PT, R5, R7, PT ;  /* 0x000000070500720b */ /* 0x000fe20003f04000 */
[----:B------:R-:W0:Y:S01]  /*0330*/  LDC.64 R10, c[0x0][0x248] ;  /* 0x00009200ff0a7b82 */ /* 0x000e220000000a00 */
[----:B---3--:R-:W-:Y:S01]  /*0340*/  FFMA R12, R15, R20, R2 ;  /* 0x000000140f0c7223 */ /* 0x008fe20000000002 */
[----:B------:R-:W-:Y:S01]  /*0350*/  FFMA R15, R14, R21, R3 ;  /* 0x000000150e0f7223 */ /* 0x000fe20000000003 */
[----:B------:R-:W-:Y:S01]  /*0360*/  FSETP.LT.AND P0, PT, R5, R3, P0 ;  /* 0x000000030500720b */ /* 0x000fe20000701000 */
[----:B------:R-:W-:Y:S01]  /*0370*/  FADD R14, R7, R5 ;  /* 0x00000005070e7221 */ /* 0x000fe20000000000 */
[----:B------:R-:W-:Y:S01]  /*0380*/  IMAD.IADD R19, R19, 0x1, R8 ;  /* 0x0000000113137824 */ /* 0x000fe200078e0208 */
[----:B------:R-:W-:-:S02]  /*0390*/  SEL R8, RZ, 0x1, !P1 ;  /* 0x00000001ff087807 */ /* 0x000fc40004800000 */
[----:B------:R-:W-:Y:S01]  /*03a0*/  FSET.BF.GE.AND R21, R4, R2, PT ;  /* 0x000000020415720a */ /* 0x000fe20003806000 */
[----:B------:R-:W-:Y:S01]  /*03b0*/  FFMA R14, R14, R9, R7 ;  /* 0x000000090e0e7223 */ /* 0x000fe20000000007 */
[----:B------:R-:W-:Y:S02]  /*03c0*/  SEL R2, RZ, 0x1, !P0 ;  /* 0x00000001ff027807 */ /* 0x000fe40004000000 */
[----:B------:R-:W-:Y:S02]  /*03d0*/  I2FP.F32.U32 R9, R8 ;  /* 0x0000000800097245 */ /* 0x000fe40000201000 */
[----:B------:R-:W-:Y:S02]  /*03e0*/  SHF.R.S32.HI R20, RZ, 0x1f, R0 ;  /* 0x0000001fff147819 */ /* 0x000fe40000011400 */
[----:B------:R-:W-:Y:S02]  /*03f0*/  IADD3 R8, P1, R0, UR6, RZ ;  /* 0x0000000600087c10 */ /* 0x000fe4000ff3e0ff */
[----:B------:R-:W-:-:S02]  /*0400*/  I2FP.F32.U32 R16, R2 ;  /* 0x0000000200107245 */ /* 0x000fc40000201000 */
[----:B------:R-:W-:Y:S01]  /*0410*/  IADD3 R2, P0, R0, UR8, RZ ;  /* 0x0000000800027c10 */ /* 0x000fe2000ff1e0ff */
[----:B------:R-:W-:Y:S01]  /*0420*/  FMUL R18, R9, R4 ;  /* 0x0000000409127220 */ /* 0x000fe20000400000 */
[----:B------:R-:W-:Y:S02]  /*0430*/  FSET.BF.LE.AND R6, R4, R6, PT ;  /* 0x000000060406720a */ /* 0x000fe40003803000 */
[----:B------:R-:W-:Y:S02]  /*0440*/  IADD3.X R9, R20, UR7, RZ, P1, !PT ;  /* 0x0000000714097c10 */ /* 0x000fe40008ffe4ff */
[C---:B------:R-:W-:Y:S02]  /*0450*/  FSET.BF.GE.AND R4, R5.reuse, R3, PT ;  /* 0x000000030504720a */ /* 0x040fe40003806000 */
[----:B------:R-:W-:Y:S01]  /*0460*/  FSET.BF.LE.AND R22, R5, R7, PT ;  /* 0x000000070516720a */ /* 0x000fe20003803000 */
[----:B------:R-:W-:Y:S01]  /*0470*/  FMUL R5, R16, R5 ;  /* 0x0000000510057220 */ /* 0x000fe20000400000 */
[----:B------:R-:W-:Y:S01]  /*0480*/  IADD3.X R3, R20, UR9, RZ, P0, !PT ;  /* 0x0000000914037c10 */ /* 0x000fe200087fe4ff */
[----:B------:R1:W-:Y:S01]  /*0490*/  @!P2 STG.E.U16 desc[UR4][R8.64], R19 ;  /* 0x000000130800a986 */ /* 0x0003e2000c101504 */
[----:B------:R-:W-:Y:S01]  /*04a0*/  FFMA R21, R21, R12, R18 ;  /* 0x0000000c15157223 */ /* 0x000fe20000000012 */
[----:B------:R-:W-:-:S02]  /*04b0*/  FFMA R5, R4, R15, R5 ;  /* 0x0000000f04057223 */ /* 0x000fc40000000005 */
[----:B------:R1:W-:Y:S01]  /*04c0*/  @!P2 STG.E.U16 desc[UR4][R2.64], R17 ;  /* 0x000000110200a986 */ /* 0x0003e2000c101504 */
[----:B0-----:R-:W-:-:S04]  /*04d0*/  IMAD.WIDE R10, R0, 0x4, R10 ;  /* 0x00000004000a7825 */ /* 0x001fc800078e020a */
[----:B------:R-:W-:Y:S01]  /*04e0*/  FFMA R4, R6, R13, R21 ;  /* 0x0000000d06047223 */ /* 0x000fe20000000015 */
[----:B------:R-:W-:Y:S01]  /*04f0*/  FFMA R5, R22, R14, R5 ;  /* 0x0000000e16057223 */ /* 0x000fe20000000005 */
[----:B------:R-:W-:Y:S06]  /*0500*/  @P2 EXIT ;  /* 0x000000000000294d */ /* 0x000fec0003800000 */
[----:B------:R-:W-:Y:S01]  /*0510*/  STG.E.64 desc[UR4][R10.64], R4 ;  /* 0x000000040a007986 */ /* 0x000fe2000c101b04 */
[----:B------:R-:W-:Y:S05]  /*0520*/  EXIT ;  /* 0x000000000000794d */ /* 0x000fea0003800000 */
.L_x_0:
[----:B------:R-:W-:-:S00]  /*0530*/  BRA `(.L_x_0) ;  /* 0xfffffffc00fc7947 */ /* 0x000fc0000383ffff */
[----:B------:R-:W-:-:S00]  /*0540*/  NOP ;  /* 0x0000000000007918 */ /* 0x000fc00000000000 */
        /* <DEDUP_REMOVED lines=11> */
.L_x_1:


//--------------------- .nv.constant0.triton_poi_fused__to_copy_add_ge_gt_le_lt_mul_0 --------------------------
	.section	.nv.constant0.triton_poi_fused__to_copy_add_ge_gt_le_lt_mul_0,"a",@progbits
	.sectionflags	@""
	.align	4
.nv.constant0.triton_poi_fused__to_copy_add_ge_gt_le_lt_mul_0:
	.zero		596
